//
// Generated by NVIDIA NVVM Compiler
//
// Compiler Build ID: CL-36424714
// Cuda compilation tools, release 13.0, V13.0.88
// Based on NVVM 20.0.0
//

.version 9.0
.target sm_100
.address_size 64

	// .globl	_Z10add_scalarPKiPiii

.visible .entry _Z10add_scalarPKiPiii(
	.param .u64 .ptr .align 1 _Z10add_scalarPKiPiii_param_0,
	.param .u64 .ptr .align 1 _Z10add_scalarPKiPiii_param_1,
	.param .u32 _Z10add_scalarPKiPiii_param_2,
	.param .u32 _Z10add_scalarPKiPiii_param_3
)
{
	.reg .pred 	%p<2>;
	.reg .b32 	%r<9>;
	.reg .b64 	%rd<8>;

	ld.param.u64 	%rd1, [_Z10add_scalarPKiPiii_param_0];
	ld.param.u64 	%rd2, [_Z10add_scalarPKiPiii_param_1];
	ld.param.u32 	%r3, [_Z10add_scalarPKiPiii_param_2];
	ld.param.u32 	%r2, [_Z10add_scalarPKiPiii_param_3];
	mov.u32 	%r4, %ctaid.x;
	mov.u32 	%r5, %ntid.x;
	mov.u32 	%r6, %tid.x;
	mad.lo.s32 	%r1, %r4, %r5, %r6;
	setp.ge.s32 	%p1, %r1, %r3;
	@%p1 bra 	$L__BB0_2;
	cvta.to.global.u64 	%rd3, %rd1;
	cvta.to.global.u64 	%rd4, %rd2;
	mul.wide.s32 	%rd5, %r1, 4;
	add.s64 	%rd6, %rd3, %rd5;
	ld.global.u32 	%r7, [%rd6];
	add.s32 	%r8, %r7, %r2;
	add.s64 	%rd7, %rd4, %rd5;
	st.global.u32 	[%rd7], %r8;
$L__BB0_2:
	ret;

}


// ===== COMPILED SASS (sm_100) =====

	.target	sm_100

	.elftype	@"ET_EXEC"


//--------------------- .note.nv.tkinfo           --------------------------
	.section	.note.nv.tkinfo,"",@"SHT_NOTE"
	.sectionflags	@"SHF_NOTE_NV_TKINFO"
	.tkinfo
        /*0018*/ 	.word	0x00000002
        /*0030*/ 	.string	""
        /*0030*/ 	.string	"ptxas"
        /*0030*/ 	.string	"Cuda compilation tools, release 13.0, V13.0.88"
        /*0030*/ 	.string	"Build cuda_13.0.r13.0/compiler.36424714_0"
        /*0030*/ 	.string	"-arch sm_100 -m 64 "



//--------------------- .note.nv.cuinfo           --------------------------
	.section	.note.nv.cuinfo,"",@"SHT_NOTE"
	.sectionflags	@"SHF_NOTE_NV_CUINFO"
        /*0018*/ 	.short	0x0002
        /*001a*/ 	.short	0x0064
        /*001c*/ 	.short	0x0082
	.zero		2


//--------------------- .nv.info                  --------------------------
	.section	.nv.info,"",@"SHT_CUDA_INFO"
	.align	4


	//----- nvinfo : EIATTR_REGCOUNT
	.align		4
        /*0000*/ 	.byte	0x04, 0x2f
        /*0002*/ 	.short	(.L_1 - .L_0)
	.align		4
.L_0:
        /*0004*/ 	.word	index@(_Z10add_scalarPKiPiii)
        /*0008*/ 	.word	0x0000000a


	//----- nvinfo : EIATTR_FRAME_SIZE
	.align		4
.L_1:
        /*000c*/ 	.byte	0x04, 0x11
        /*000e*/ 	.short	(.L_3 - .L_2)
	.align		4
.L_2:
        /*0010*/ 	.word	index@(_Z10add_scalarPKiPiii)
        /*0014*/ 	.word	0x00000000


	//----- nvinfo : EIATTR_MIN_STACK_SIZE
	.align		4
.L_3:
        /*0018*/ 	.byte	0x04, 0x12
        /*001a*/ 	.short	(.L_5 - .L_4)
	.align		4
.L_4:
        /*001c*/ 	.word	index@(_Z10add_scalarPKiPiii)
        /*0020*/ 	.word	0x00000000
.L_5:


//--------------------- .nv.compat                --------------------------
	.section	.nv.compat,"",@"SHT_CUDA_COMPAT_INFO"
	.align	4
        /*0000*/ 	.byte	0x02, 0x09, 0x00, 0x00, 0x02, 0x02, 0x01, 0x00, 0x02, 0x05, 0x05, 0x00, 0x03, 0x07, 0x01, 0x01
        /*0010*/ 	.byte	0x02, 0x03, 0x00, 0x00, 0x02, 0x06, 0x01, 0x00, 0x04, 0x0b, 0x08, 0x00, 0x09, 0x00, 0x00, 0x00
        /*0020*/ 	.byte	0x00, 0x00, 0x00, 0x00


//--------------------- .nv.info._Z10add_scalarPKiPiii --------------------------
	.section	.nv.info._Z10add_scalarPKiPiii,"",@"SHT_CUDA_INFO"
	.sectionflags	@""
	.align	4


	//----- nvinfo : EIATTR_CUDA_API_VERSION
	.align		4
        /*0000*/ 	.byte	0x04, 0x37
        /*0002*/ 	.short	(.L_7 - .L_6)
.L_6:
        /*0004*/ 	.word	0x00000082


	//----- nvinfo : EIATTR_KPARAM_INFO
	.align		4
.L_7:
        /*0008*/ 	.byte	0x04, 0x17
        /*000a*/ 	.short	(.L_9 - .L_8)
.L_8:
        /*000c*/ 	.word	0x00000000
        /*0010*/ 	.short	0x0003
        /*0012*/ 	.short	0x0014
        /*0014*/ 	.byte	0x00, 0xf0, 0x11, 0x00


	//----- nvinfo : EIATTR_KPARAM_INFO
	.align		4
.L_9:
        /*0018*/ 	.byte	0x04, 0x17
        /*001a*/ 	.short	(.L_11 - .L_10)
.L_10:
        /*001c*/ 	.word	0x00000000
        /*0020*/ 	.short	0x0002
        /*0022*/ 	.short	0x0010
        /*0024*/ 	.byte	0x00, 0xf0, 0x11, 0x00


	//----- nvinfo : EIATTR_KPARAM_INFO
	.align		4
.L_11:
        /*0028*/ 	.byte	0x04, 0x17
        /*002a*/ 	.short	(.L_13 - .L_12)
.L_12:
        /*002c*/ 	.word	0x00000000
        /*0030*/ 	.short	0x0001
        /*0032*/ 	.short	0x0008
        /*0034*/ 	.byte	0x00, 0xf5, 0x21, 0x00


	//----- nvinfo : EIATTR_KPARAM_INFO
	.align		4
.L_13:
        /*0038*/ 	.byte	0x04, 0x17
        /*003a*/ 	.short	(.L_15 - .L_14)
.L_14:
        /*003c*/ 	.word	0x00000000
        /*0040*/ 	.short	0x0000
        /*0042*/ 	.short	0x0000
        /*0044*/ 	.byte	0x00, 0xf5, 0x21, 0x00


	//----- nvinfo : EIATTR_SPARSE_MMA_MASK
	.align		4
.L_15:
        /*0048*/ 	.byte	0x03, 0x50
        /*004a*/ 	.short	0x0000


	//----- nvinfo : EIATTR_MAXREG_COUNT
	.align		4
        /*004c*/ 	.byte	0x03, 0x1b
        /*004e*/ 	.short	0x00ff


	//----- nvinfo : EIATTR_MERCURY_ISA_VERSION
	.align		4
        /*0050*/ 	.byte	0x03, 0x5f
        /*0052*/ 	.short	0x0101


	//----- nvinfo : EIATTR_VRC_CTA_INIT_COUNT
	.align		4
        /*0054*/ 	.byte	0x02, 0x4a
	.zero		1
	.zero		1


	//----- nvinfo : EIATTR_EXIT_INSTR_OFFSETS
	.align		4
        /*0058*/ 	.byte	0x04, 0x1c
        /*005a*/ 	.short	(.L_17 - .L_16)


	//   ....[0]....
.L_16:
        /*005c*/ 	.word	0x00000070


	//   ....[1]....
        /*0060*/ 	.word	0x00000110


	//----- nvinfo : EIATTR_CBANK_PARAM_SIZE
	.align		4
.L_17:
        /*0064*/ 	.byte	0x03, 0x19
        /*0066*/ 	.short	0x0018


	//----- nvinfo : EIATTR_PARAM_CBANK
	.align		4
        /*0068*/ 	.byte	0x04, 0x0a
        /*006a*/ 	.short	(.L_19 - .L_18)
	.align		4
.L_18:
        /*006c*/ 	.word	index@(.nv.constant0._Z10add_scalarPKiPiii)
        /*0070*/ 	.short	0x0380
        /*0072*/ 	.short	0x0018


	//----- nvinfo : EIATTR_SW_WAR
	.align		4
.L_19:
        /*0074*/ 	.byte	0x04, 0x36
        /*0076*/ 	.short	(.L_21 - .L_20)
.L_20:
        /*0078*/ 	.word	0x00000008
.L_21:


//--------------------- .nv.callgraph             --------------------------
	.section	.nv.callgraph,"",@"SHT_CUDA_CALLGRAPH"
	.align	4
	.sectionentsize	8
	.align		4
        /*0000*/ 	.word	0x00000000
	.align		4
        /*0004*/ 	.word	0xffffffff
	.align		4
        /*0008*/ 	.word	0x00000000
	.align		4
        /*000c*/ 	.word	0xfffffffe
	.align		4
        /*0010*/ 	.word	0x00000000
	.align		4
        /*0014*/ 	.word	0xfffffffd
	.align		4
        /*0018*/ 	.word	0x00000000
	.align		4
        /*001c*/ 	.word	0xfffffffc


//--------------------- .text._Z10add_scalarPKiPiii --------------------------
	.section	.text._Z10add_scalarPKiPiii,"ax",@progbits
	.align	128
        .global         _Z10add_scalarPKiPiii
        .type           _Z10add_scalarPKiPiii,@function
        .size           _Z10add_scalarPKiPiii,(.L_x_1 - _Z10add_scalarPKiPiii)
        .other          _Z10add_scalarPKiPiii,@"STO_CUDA_ENTRY STV_DEFAULT"
_Z10add_scalarPKiPiii:
.text._Z10add_scalarPKiPiii:
[----:B------:R-:W-:Y:S01]  /*0000*/  LDC R1, c[0x0][0x37c] ;  /* 0x0000df00ff017b82 */ /* 0x000fe20000000800 */
[----:B------:R-:W0:Y:S07]  /*0010*/  S2R R0, SR_TID.X ;  /* 0x0000000000007919 */ /* 0x000e2e0000002100 */
[----:B------:R-:W0:Y:S01]  /*0020*/  S2UR UR4, SR_CTAID.X ;  /* 0x00000000000479c3 */ /* 0x000e220000002500 */
[----:B------:R-:W1:Y:S07]  /*0030*/  LDCU UR5, c[0x0][0x390] ;  /* 0x00007200ff0577ac */ /* 0x000e6e0008000800 */
[----:B------:R-:W0:Y:S02]  /*0040*/  LDC R7, c[0x0][0x360] ;  /* 0x0000d800ff077b82 */ /* 0x000e240000000800 */
[----:B0-----:R-:W-:-:S05]  /*0050*/  IMAD R7, R7, UR4, R0 ;  /* 0x0000000407077c24 */ /* 0x001fca000f8e0200 */
[----:B-1----:R-:W-:-:S13]  /*0060*/  ISETP.GE.AND P0, PT, R7, UR5, PT ;  /* 0x0000000507007c0c */ /* 0x002fda000bf06270 */
[----:B------:R-:W-:Y:S05]  /*0070*/  @P0 EXIT ;  /* 0x000000000000094d */ /* 0x000fea0003800000 */
[----:B------:R-:W0:Y:S01]  /*0080*/  LDC.64 R2, c[0x0][0x380] ;  /* 0x0000e000ff027b82 */ /* 0x000e220000000a00 */
[----:B------:R-:W1:Y:S01]  /*0090*/  LDCU.64 UR4, c[0x0][0x358] ;  /* 0x00006b00ff0477ac */ /* 0x000e620008000a00 */
[----:B------:R-:W2:Y:S06]  /*00a0*/  LDCU UR6, c[0x0][0x394] ;  /* 0x00007280ff0677ac */ /* 0x000eac0008000800 */
[----:B------:R-:W3:Y:S01]  /*00b0*/  LDC.64 R4, c[0x0][0x388] ;  /* 0x0000e200ff047b82 */ /* 0x000ee20000000a00 */
[----:B0-----:R-:W-:-:S06]  /*00c0*/  IMAD.WIDE R2, R7, 0x4, R2 ;  /* 0x0000000407027825 */ /* 0x001fcc00078e0202 */
[----:B-1----:R-:W2:Y:S01]  /*00d0*/  LDG.E R2, desc[UR4][R2.64] ;  /* 0x0000000402027981 */ /* 0x002ea2000c1e1900 */
[----:B---3--:R-:W-:Y:S01]  /*00e0*/  IMAD.WIDE R4, R7, 0x4, R4 ;  /* 0x0000000407047825 */ /* 0x008fe200078e0204 */
[----:B--2---:R-:W-:-:S05]  /*00f0*/  IADD3 R7, PT, PT, R2, UR6, RZ ;  /* 0x0000000602077c10 */ /* 0x004fca000fffe0ff */
[----:B------:R-:W-:Y:S01]  /*0100*/  STG.E desc[UR4][R4.64], R7 ;  /* 0x0000000704007986 */ /* 0x000fe2000c101904 */
[----:B------:R-:W-:Y:S05]  /*0110*/  EXIT ;  /* 0x000000000000794d */ /* 0x000fea0003800000 */
.L_x_0:
[----:B------:R-:W-:-:S00]  /*0120*/  BRA `(.L_x_0) ;  /* 0xfffffffc00fc7947 */ /* 0x000fc0000383ffff */
[----:B------:R-:W-:-:S00]  /*0130*/  NOP ;  /* 0x0000000000007918 */ /* 0x000fc00000000000 */
        /* <DEDUP_REMOVED lines=12> */
.L_x_1:


//--------------------- .nv.shared.reserved.0     --------------------------
	.section	.nv.shared.reserved.0,"aw",@nobits
	.weak		__nv_reservedSMEM_offset_0_alias
	.size		__nv_reservedSMEM_offset_0_alias, 0, 64
	.other		__nv_reservedSMEM_offset_0_alias,@"STO_CUDA_RESERVED_SHARED STV_DEFAULT"
__nv_reservedSMEM_offset_0_alias:
	.zero		0
	.zero		64


//--------------------- .nv.constant0._Z10add_scalarPKiPiii --------------------------
	.section	.nv.constant0._Z10add_scalarPKiPiii,"a",@progbits
	.sectionflags	@""
	.align	4
.nv.constant0._Z10add_scalarPKiPiii:
	.zero		920


//--------------------- SYMBOLS --------------------------

	.type		.nv.reservedSmem.offset0,@object
	.size		.nv.reservedSmem.offset0,0x4
